//
// Generated by NVIDIA NVVM Compiler
//
// Compiler Build ID: CL-36424714
// Cuda compilation tools, release 13.0, V13.0.88
// Based on NVVM 20.0.0
//

.version 9.0
.target sm_100
.address_size 64

	// .globl	_Z13processMatrixPiii

.visible .entry _Z13processMatrixPiii(
	.param .u64 .ptr .align 1 _Z13processMatrixPiii_param_0,
	.param .u32 _Z13processMatrixPiii_param_1,
	.param .u32 _Z13processMatrixPiii_param_2
)
{
	.reg .pred 	%p<9>;
	.reg .b32 	%r<44>;
	.reg .b64 	%rd<5>;

	ld.param.u64 	%rd2, [_Z13processMatrixPiii_param_0];
	ld.param.u32 	%r21, [_Z13processMatrixPiii_param_1];
	ld.param.u32 	%r22, [_Z13processMatrixPiii_param_2];
	mov.u32 	%r23, %ctaid.x;
	mov.u32 	%r24, %ntid.x;
	mov.u32 	%r25, %tid.x;
	mad.lo.s32 	%r1, %r23, %r24, %r25;
	mov.u32 	%r26, %ctaid.y;
	mov.u32 	%r27, %ntid.y;
	mov.u32 	%r28, %tid.y;
	mad.lo.s32 	%r29, %r26, %r27, %r28;
	setp.ge.s32 	%p1, %r1, %r21;
	setp.ge.s32 	%p2, %r29, %r22;
	or.pred  	%p3, %p1, %p2;
	@%p3 bra 	$L__BB0_9;
	cvta.to.global.u64 	%rd3, %rd2;
	mad.lo.s32 	%r31, %r22, %r1, %r29;
	mul.wide.s32 	%rd4, %r31, 4;
	add.s64 	%rd1, %rd3, %rd4;
	ld.global.u32 	%r3, [%rd1];
	setp.lt.s32 	%p4, %r1, 0;
	mov.b32 	%r43, 1;
	@%p4 bra 	$L__BB0_8;
	add.s32 	%r4, %r1, 1;
	and.b32  	%r5, %r4, 3;
	setp.lt.u32 	%p5, %r1, 3;
	mov.b32 	%r43, 1;
	@%p5 bra 	$L__BB0_5;
	mul.lo.s32 	%r35, %r3, %r3;
	mul.lo.s32 	%r6, %r35, %r35;
	and.b32  	%r36, %r4, 2147483644;
	neg.s32 	%r37, %r36;
	mov.b32 	%r43, 1;
$L__BB0_4:
	mul.lo.s32 	%r43, %r43, %r6;
	add.s32 	%r37, %r37, 4;
	setp.ne.s32 	%p6, %r37, 0;
	@%p6 bra 	$L__BB0_4;
$L__BB0_5:
	setp.eq.s32 	%p7, %r5, 0;
	@%p7 bra 	$L__BB0_8;
	neg.s32 	%r41, %r5;
$L__BB0_7:
	.pragma "nounroll";
	mul.lo.s32 	%r43, %r43, %r3;
	add.s32 	%r41, %r41, 1;
	setp.ne.s32 	%p8, %r41, 0;
	@%p8 bra 	$L__BB0_7;
$L__BB0_8:
	st.global.u32 	[%rd1], %r43;
$L__BB0_9:
	ret;

}


// ===== COMPILED SASS (sm_100) =====

	.target	sm_100

	.elftype	@"ET_EXEC"


//--------------------- .note.nv.tkinfo           --------------------------
	.section	.note.nv.tkinfo,"",@"SHT_NOTE"
	.sectionflags	@"SHF_NOTE_NV_TKINFO"
	.tkinfo
        /*0018*/ 	.word	0x00000002
        /*0030*/ 	.string	""
        /*0030*/ 	.string	"ptxas"
        /*0030*/ 	.string	"Cuda compilation tools, release 13.0, V13.0.88"
        /*0030*/ 	.string	"Build cuda_13.0.r13.0/compiler.36424714_0"
        /*0030*/ 	.string	"-arch sm_100 -m 64 "



//--------------------- .note.nv.cuinfo           --------------------------
	.section	.note.nv.cuinfo,"",@"SHT_NOTE"
	.sectionflags	@"SHF_NOTE_NV_CUINFO"
        /*0018*/ 	.short	0x0002
        /*001a*/ 	.short	0x0064
        /*001c*/ 	.short	0x0082
	.zero		2


//--------------------- .nv.info                  --------------------------
	.section	.nv.info,"",@"SHT_CUDA_INFO"
	.align	4


	//----- nvinfo : EIATTR_REGCOUNT
	.align		4
        /*0000*/ 	.byte	0x04, 0x2f
        /*0002*/ 	.short	(.L_1 - .L_0)
	.align		4
.L_0:
        /*0004*/ 	.word	index@(_Z13processMatrixPiii)
        /*0008*/ 	.word	0x0000000c


	//----- nvinfo : EIATTR_FRAME_SIZE
	.align		4
.L_1:
        /*000c*/ 	.byte	0x04, 0x11
        /*000e*/ 	.short	(.L_3 - .L_2)
	.align		4
.L_2:
        /*0010*/ 	.word	index@(_Z13processMatrixPiii)
        /*0014*/ 	.word	0x00000000


	//----- nvinfo : EIATTR_MIN_STACK_SIZE
	.align		4
.L_3:
        /*0018*/ 	.byte	0x04, 0x12
        /*001a*/ 	.short	(.L_5 - .L_4)
	.align		4
.L_4:
        /*001c*/ 	.word	index@(_Z13processMatrixPiii)
        /*0020*/ 	.word	0x00000000
.L_5:


//--------------------- .nv.compat                --------------------------
	.section	.nv.compat,"",@"SHT_CUDA_COMPAT_INFO"
	.align	4
        /*0000*/ 	.byte	0x02, 0x09, 0x00, 0x00, 0x02, 0x02, 0x01, 0x00, 0x02, 0x05, 0x05, 0x00, 0x03, 0x07, 0x01, 0x01
        /*0010*/ 	.byte	0x02, 0x03, 0x00, 0x00, 0x02, 0x06, 0x01, 0x00, 0x04, 0x0b, 0x08, 0x00, 0x09, 0x00, 0x00, 0x00
        /*0020*/ 	.byte	0x00, 0x00, 0x00, 0x00


//--------------------- .nv.info._Z13processMatrixPiii --------------------------
	.section	.nv.info._Z13processMatrixPiii,"",@"SHT_CUDA_INFO"
	.sectionflags	@""
	.align	4


	//----- nvinfo : EIATTR_CUDA_API_VERSION
	.align		4
        /*0000*/ 	.byte	0x04, 0x37
        /*0002*/ 	.short	(.L_7 - .L_6)
.L_6:
        /*0004*/ 	.word	0x00000082


	//----- nvinfo : EIATTR_KPARAM_INFO
	.align		4
.L_7:
        /*0008*/ 	.byte	0x04, 0x17
        /*000a*/ 	.short	(.L_9 - .L_8)
.L_8:
        /*000c*/ 	.word	0x00000000
        /*0010*/ 	.short	0x0002
        /*0012*/ 	.short	0x000c
        /*0014*/ 	.byte	0x00, 0xf0, 0x11, 0x00


	//----- nvinfo : EIATTR_KPARAM_INFO
	.align		4
.L_9:
        /*0018*/ 	.byte	0x04, 0x17
        /*001a*/ 	.short	(.L_11 - .L_10)
.L_10:
        /*001c*/ 	.word	0x00000000
        /*0020*/ 	.short	0x0001
        /*0022*/ 	.short	0x0008
        /*0024*/ 	.byte	0x00, 0xf0, 0x11, 0x00


	//----- nvinfo : EIATTR_KPARAM_INFO
	.align		4
.L_11:
        /*0028*/ 	.byte	0x04, 0x17
        /*002a*/ 	.short	(.L_13 - .L_12)
.L_12:
        /*002c*/ 	.word	0x00000000
        /*0030*/ 	.short	0x0000
        /*0032*/ 	.short	0x0000
        /*0034*/ 	.byte	0x00, 0xf5, 0x21, 0x00


	//----- nvinfo : EIATTR_SPARSE_MMA_MASK
	.align		4
.L_13:
        /*0038*/ 	.byte	0x03, 0x50
        /*003a*/ 	.short	0x0000


	//----- nvinfo : EIATTR_MAXREG_COUNT
	.align		4
        /*003c*/ 	.byte	0x03, 0x1b
        /*003e*/ 	.short	0x00ff


	//----- nvinfo : EIATTR_MERCURY_ISA_VERSION
	.align		4
        /*0040*/ 	.byte	0x03, 0x5f
        /*0042*/ 	.short	0x0101


	//----- nvinfo : EIATTR_VRC_CTA_INIT_COUNT
	.align		4
        /*0044*/ 	.byte	0x02, 0x4a
	.zero		1
	.zero		1


	//----- nvinfo : EIATTR_EXIT_INSTR_OFFSETS
	.align		4
        /*0048*/ 	.byte	0x04, 0x1c
        /*004a*/ 	.short	(.L_15 - .L_14)


	//   ....[0]....
.L_14:
        /*004c*/ 	.word	0x000000c0


	//   ....[1]....
        /*0050*/ 	.word	0x00000460


	//----- nvinfo : EIATTR_CRS_STACK_SIZE
	.align		4
.L_15:
        /*0054*/ 	.byte	0x04, 0x1e
        /*0056*/ 	.short	(.L_17 - .L_16)
.L_16:
        /*0058*/ 	.word	0x00000000


	//----- nvinfo : EIATTR_CBANK_PARAM_SIZE
	.align		4
.L_17:
        /*005c*/ 	.byte	0x03, 0x19
        /*005e*/ 	.short	0x0010


	//----- nvinfo : EIATTR_PARAM_CBANK
	.align		4
        /*0060*/ 	.byte	0x04, 0x0a
        /*0062*/ 	.short	(.L_19 - .L_18)
	.align		4
.L_18:
        /*0064*/ 	.word	index@(.nv.constant0._Z13processMatrixPiii)
        /*0068*/ 	.short	0x0380
        /*006a*/ 	.short	0x0010


	//----- nvinfo : EIATTR_SW_WAR
	.align		4
.L_19:
        /*006c*/ 	.byte	0x04, 0x36
        /*006e*/ 	.short	(.L_21 - .L_20)
.L_20:
        /*0070*/ 	.word	0x00000008
.L_21:


//--------------------- .nv.callgraph             --------------------------
	.section	.nv.callgraph,"",@"SHT_CUDA_CALLGRAPH"
	.align	4
	.sectionentsize	8
	.align		4
        /*0000*/ 	.word	0x00000000
	.align		4
        /*0004*/ 	.word	0xffffffff
	.align		4
        /*0008*/ 	.word	0x00000000
	.align		4
        /*000c*/ 	.word	0xfffffffe
	.align		4
        /*0010*/ 	.word	0x00000000
	.align		4
        /*0014*/ 	.word	0xfffffffd
	.align		4
        /*0018*/ 	.word	0x00000000
	.align		4
        /*001c*/ 	.word	0xfffffffc


//--------------------- .text._Z13processMatrixPiii --------------------------
	.section	.text._Z13processMatrixPiii,"ax",@progbits
	.align	128
        .global         _Z13processMatrixPiii
        .type           _Z13processMatrixPiii,@function
        .size           _Z13processMatrixPiii,(.L_x_10 - _Z13processMatrixPiii)
        .other          _Z13processMatrixPiii,@"STO_CUDA_ENTRY STV_DEFAULT"
_Z13processMatrixPiii:
.text._Z13processMatrixPiii:
[----:B------:R-:W-:Y:S01]  /*0000*/  LDC R1, c[0x0][0x37c] ;  /* 0x0000df00ff017b82 */ /* 0x000fe20000000800 */
[----:B------:R-:W0:Y:S07]  /*0010*/  S2R R2, SR_TID.Y ;  /* 0x0000000000027919 */ /* 0x000e2e0000002200 */
[----:B------:R-:W1:Y:S01]  /*0020*/  LDC R0, c[0x0][0x360] ;  /* 0x0000d800ff007b82 */ /* 0x000e620000000800 */
[----:B------:R-:W2:Y:S01]  /*0030*/  LDCU.64 UR6, c[0x0][0x388] ;  /* 0x00007100ff0677ac */ /* 0x000ea20008000a00 */
[----:B------:R-:W1:Y:S06]  /*0040*/  S2R R3, SR_TID.X ;  /* 0x0000000000037919 */ /* 0x000e6c0000002100 */
[----:B------:R-:W0:Y:S08]  /*0050*/  S2UR UR5, SR_CTAID.Y ;  /* 0x00000000000579c3 */ /* 0x000e300000002600 */
[----:B------:R-:W0:Y:S08]  /*0060*/  LDC R5, c[0x0][0x364] ;  /* 0x0000d900ff057b82 */ /* 0x000e300000000800 */
[----:B------:R-:W1:Y:S01]  /*0070*/  S2UR UR4, SR_CTAID.X ;  /* 0x00000000000479c3 */ /* 0x000e620000002500 */
[----:B0-----:R-:W-:-:S05]  /*0080*/  IMAD R5, R5, UR5, R2 ;  /* 0x0000000505057c24 */ /* 0x001fca000f8e0202 */
[----:B--2---:R-:W-:Y:S01]  /*0090*/  ISETP.GE.AND P0, PT, R5, UR7, PT ;  /* 0x0000000705007c0c */ /* 0x004fe2000bf06270 */
[----:B-1----:R-:W-:-:S05]  /*00a0*/  IMAD R0, R0, UR4, R3 ;  /* 0x0000000400007c24 */ /* 0x002fca000f8e0203 */
[----:B------:R-:W-:-:S13]  /*00b0*/  ISETP.GE.OR P0, PT, R0, UR6, P0 ;  /* 0x0000000600007c0c */ /* 0x000fda0008706670 */
[----:B------:R-:W-:Y:S05]  /*00c0*/  @P0 EXIT ;  /* 0x000000000000094d */ /* 0x000fea0003800000 */
[----:B------:R-:W0:Y:S01]  /*00d0*/  LDC.64 R2, c[0x0][0x380] ;  /* 0x0000e000ff027b82 */ /* 0x000e220000000a00 */
[C---:B------:R-:W-:Y:S01]  /*00e0*/  ISETP.GE.AND P0, PT, R0.reuse, RZ, PT ;  /* 0x000000ff0000720c */ /* 0x040fe20003f06270 */
[----:B------:R-:W-:Y:S01]  /*00f0*/  IMAD R5, R0, UR7, R5 ;  /* 0x0000000700057c24 */ /* 0x000fe2000f8e0205 */
[----:B------:R-:W1:Y:S01]  /*0100*/  LDCU.64 UR4, c[0x0][0x358] ;  /* 0x00006b00ff0477ac */ /* 0x000e620008000a00 */
[----:B------:R-:W-:Y:S02]  /*0110*/  BSSY.RECONVERGENT B0, `(.L_x_0) ;  /* 0x0000033000007945 */ /* 0x000fe40003800200 */
[----:B0-----:R-:W-:-:S04]  /*0120*/  IMAD.WIDE R2, R5, 0x4, R2 ;  /* 0x0000000405027825 */ /* 0x001fc800078e0202 */
[----:B------:R-:W-:-:S04]  /*0130*/  IMAD.MOV.U32 R5, RZ, RZ, 0x1 ;  /* 0x00000001ff057424 */ /* 0x000fc800078e00ff */
[----:B-1----:R-:W-:Y:S05]  /*0140*/  @!P0 BRA `(.L_x_1) ;  /* 0x0000000000bc8947 */ /* 0x002fea0003800000 */
[----:B------:R0:W5:Y:S01]  /*0150*/  LDG.E R4, desc[UR4][R2.64] ;  /* 0x0000000402047981 */ /* 0x000162000c1e1900 */
[C---:B------:R-:W-:Y:S01]  /*0160*/  ISETP.GE.U32.AND P0, PT, R0.reuse, 0x3, PT ;  /* 0x000000030000780c */ /* 0x040fe20003f06070 */
[----:B------:R-:W-:Y:S01]  /*0170*/  VIADD R0, R0, 0x1 ;  /* 0x0000000100007836 */ /* 0x000fe20000000000 */
[----:B------:R-:W-:Y:S01]  /*0180*/  BSSY.RECONVERGENT B1, `(.L_x_2) ;  /* 0x0000024000017945 */ /* 0x000fe20003800200 */
[----:B------:R-:W-:-:S03]  /*0190*/  HFMA2 R5, -RZ, RZ, 0, 5.9604644775390625e-08 ;  /* 0x00000001ff057431 */ /* 0x000fc600000001ff */
[----:B------:R-:W-:-:S07]  /*01a0*/  LOP3.LUT R6, R0, 0x3, RZ, 0xc0, !PT ;  /* 0x0000000300067812 */ /* 0x000fce00078ec0ff */
[----:B0-----:R-:W-:Y:S05]  /*01b0*/  @!P0 BRA `(.L_x_3) ;  /* 0x0000000000808947 */ /* 0x001fea0003800000 */
[----:B------:R-:W-:Y:S01]  /*01c0*/  LOP3.LUT R0, R0, 0x7ffffffc, RZ, 0xc0, !PT ;  /* 0x7ffffffc00007812 */ /* 0x000fe200078ec0ff */
[----:B------:R-:W-:-:S04]  /*01d0*/  IMAD.MOV.U32 R5, RZ, RZ, 0x1 ;  /* 0x00000001ff057424 */ /* 0x000fc800078e00ff */
[----:B------:R-:W-:Y:S02]  /*01e0*/  IMAD.MOV R7, RZ, RZ, -R0 ;  /* 0x000000ffff077224 */ /* 0x000fe400078e0a00 */
[----:B-----5:R-:W-:-:S03]  /*01f0*/  IMAD R0, R4, R4, RZ ;  /* 0x0000000404007224 */ /* 0x020fc600078e02ff */
[----:B------:R-:W-:Y:S01]  /*0200*/  ISETP.GE.AND P0, PT, R7, RZ, PT ;  /* 0x000000ff0700720c */ /* 0x000fe20003f06270 */
[----:B------:R-:W-:-:S12]  /*0210*/  IMAD R0, R0, R0, RZ ;  /* 0x0000000000007224 */ /* 0x000fd800078e02ff */
[----:B------:R-:W-:Y:S05]  /*0220*/  @P0 BRA `(.L_x_4) ;  /* 0x0000000000540947 */ /* 0x000fea0003800000 */
[----:B------:R-:W-:Y:S01]  /*0230*/  IADD3 R8, PT, PT, -R7, RZ, RZ ;  /* 0x000000ff07087210 */ /* 0x000fe20007ffe1ff */
[----:B------:R-:W-:Y:S01]  /*0240*/  BSSY.RECONVERGENT B2, `(.L_x_5) ;  /* 0x000000b000027945 */ /* 0x000fe20003800200 */
[----:B------:R-:W-:Y:S02]  /*0250*/  PLOP3.LUT P0, PT, PT, PT, PT, 0x80, 0x8 ;  /* 0x000000000008781c */ /* 0x000fe40003f0f070 */
[----:B------:R-:W-:-:S13]  /*0260*/  ISETP.GT.AND P1, PT, R8, 0xc, PT ;  /* 0x0000000c0800780c */ /* 0x000fda0003f24270 */
[----:B------:R-:W-:Y:S05]  /*0270*/  @!P1 BRA `(.L_x_6) ;  /* 0x00000000001c9947 */ /* 0x000fea0003800000 */
[----:B------:R-:W-:Y:S01]  /*0280*/  PLOP3.LUT P0, PT, PT, PT, PT, 0x8, 0x80 ;  /* 0x000000000080781c */ /* 0x000fe20003f0e170 */
[----:B------:R-:W-:-:S12]  /*0290*/  IMAD R8, R0, R0, RZ ;  /* 0x0000000000087224 */ /* 0x000fd800078e02ff */
.L_x_7:
[----:B------:R-:W-:Y:S02]  /*02a0*/  VIADD R7, R7, 0x10 ;  /* 0x0000001007077836 */ /* 0x000fe40000000000 */
[----:B------:R-:W-:-:S03]  /*02b0*/  IMAD R5, R5, R8, RZ ;  /* 0x0000000805057224 */ /* 0x000fc600078e02ff */
[----:B------:R-:W-:Y:S01]  /*02c0*/  ISETP.GE.AND P1, PT, R7, -0xc, PT ;  /* 0xfffffff40700780c */ /* 0x000fe20003f26270 */
[----:B------:R-:W-:-:S12]  /*02d0*/  IMAD R5, R5, R8, RZ ;  /* 0x0000000805057224 */ /* 0x000fd800078e02ff */
[----:B------:R-:W-:Y:S05]  /*02e0*/  @!P1 BRA `(.L_x_7) ;  /* 0xfffffffc00ec9947 */ /* 0x000fea000383ffff */
.L_x_6:
[----:B------:R-:W-:Y:S05]  /*02f0*/  BSYNC.RECONVERGENT B2 ;  /* 0x0000000000027941 */ /* 0x000fea0003800200 */
.L_x_5:
[----:B------:R-:W-:-:S04]  /*0300*/  IADD3 R8, PT, PT, -R7, RZ, RZ ;  /* 0x000000ff07087210 */ /* 0x000fc80007ffe1ff */
[----:B------:R-:W-:-:S13]  /*0310*/  ISETP.GT.AND P1, PT, R8, 0x4, PT ;  /* 0x000000040800780c */ /* 0x000fda0003f24270 */
[----:B------:R-:W-:Y:S01]  /*0320*/  @P1 VIADD R7, R7, 0x8 ;  /* 0x0000000807071836 */ /* 0x000fe20000000000 */
[----:B------:R-:W-:Y:S01]  /*0330*/  @P1 PLOP3.LUT P0, PT, PT, PT, PT, 0x8, 0x80 ;  /* 0x000000000080181c */ /* 0x000fe20003f0e170 */
[----:B------:R-:W-:-:S03]  /*0340*/  @P1 IMAD R9, R5, R0, RZ ;  /* 0x0000000005091224 */ /* 0x000fc600078e02ff */
[----:B------:R-:W-:Y:S01]  /*0350*/  ISETP.NE.OR P0, PT, R7, RZ, P0 ;  /* 0x000000ff0700720c */ /* 0x000fe20000705670 */
[----:B------:R-:W-:-:S12]  /*0360*/  @P1 IMAD R5, R0, R9, RZ ;  /* 0x0000000900051224 */ /* 0x000fd800078e02ff */
[----:B------:R-:W-:Y:S05]  /*0370*/  @!P0 BRA `(.L_x_3) ;  /* 0x0000000000108947 */ /* 0x000fea0003800000 */
.L_x_4:
[----:B------:R-:W-:Y:S01]  /*0380*/  IADD3 R7, PT, PT, R7, 0x4, RZ ;  /* 0x0000000407077810 */ /* 0x000fe20007ffe0ff */
[----:B------:R-:W-:-:S03]  /*0390*/  IMAD R5, R0, R5, RZ ;  /* 0x0000000500057224 */ /* 0x000fc600078e02ff */
[----:B------:R-:W-:-:S13]  /*03a0*/  ISETP.NE.AND P0, PT, R7, RZ, PT ;  /* 0x000000ff0700720c */ /* 0x000fda0003f05270 */
[----:B------:R-:W-:Y:S05]  /*03b0*/  @P0 BRA `(.L_x_4) ;  /* 0xfffffffc00f00947 */ /* 0x000fea000383ffff */
.L_x_3:
[----:B------:R-:W-:Y:S05]  /*03c0*/  BSYNC.RECONVERGENT B1 ;  /* 0x0000000000017941 */ /* 0x000fea0003800200 */
.L_x_2:
[----:B------:R-:W-:-:S13]  /*03d0*/  ISETP.NE.AND P0, PT, R6, RZ, PT ;  /* 0x000000ff0600720c */ /* 0x000fda0003f05270 */
[----:B------:R-:W-:Y:S05]  /*03e0*/  @!P0 BRA `(.L_x_1) ;  /* 0x0000000000148947 */ /* 0x000fea0003800000 */
[----:B------:R-:W-:-:S07]  /*03f0*/  IMAD.MOV R6, RZ, RZ, -R6 ;  /* 0x000000ffff067224 */ /* 0x000fce00078e0a06 */
.L_x_8:
[----:B------:R-:W-:Y:S01]  /*0400*/  IADD3 R6, PT, PT, R6, 0x1, RZ ;  /* 0x0000000106067810 */ /* 0x000fe20007ffe0ff */
[----:B-----5:R-:W-:-:S03]  /*0410*/  IMAD R5, R4, R5, RZ ;  /* 0x0000000504057224 */ /* 0x020fc600078e02ff */
[----:B------:R-:W-:-:S13]  /*0420*/  ISETP.NE.AND P0, PT, R6, RZ, PT ;  /* 0x000000ff0600720c */ /* 0x000fda0003f05270 */
[----:B------:R-:W-:Y:S05]  /*0430*/  @P0 BRA `(.L_x_8) ;  /* 0xfffffffc00f00947 */ /* 0x000fea000383ffff */
.L_x_1:
[----:B------:R-:W-:Y:S05]  /*0440*/  BSYNC.RECONVERGENT B0 ;  /* 0x0000000000007941 */ /* 0x000fea0003800200 */
.L_x_0:
[----:B------:R-:W-:Y:S01]  /*0450*/  STG.E desc[UR4][R2.64], R5 ;  /* 0x0000000502007986 */ /* 0x000fe2000c101904 */
[----:B------:R-:W-:Y:S05]  /*0460*/  EXIT ;  /* 0x000000000000794d */ /* 0x000fea0003800000 */
.L_x_9:
[----:B------:R-:W-:-:S00]  /*0470*/  BRA `(.L_x_9) ;  /* 0xfffffffc00fc7947 */ /* 0x000fc0000383ffff */
[----:B------:R-:W-:-:S00]  /*0480*/  NOP ;  /* 0x0000000000007918 */ /* 0x000fc00000000000 */
[----:B------:R-:W-:-:S00]  /*0490*/  NOP ;  /* 0x0000000000007918 */ /* 0x000fc00000000000 */
[----:B------:R-:W-:-:S00]  /*04a0*/  NOP ;  /* 0x0000000000007918 */ /* 0x000fc00000000000 */
[----:B------:R-:W-:-:S00]  /*04b0*/  NOP ;  /* 0x0000000000007918 */ /* 0x000fc00000000000 */
[----:B------:R-:W-:-:S00]  /*04c0*/  NOP ;  /* 0x0000000000007918 */ /* 0x000fc00000000000 */
[----:B------:R-:W-:-:S00]  /*04d0*/  NOP ;  /* 0x0000000000007918 */ /* 0x000fc00000000000 */
[----:B------:R-:W-:-:S00]  /*04e0*/  NOP ;  /* 0x0000000000007918 */ /* 0x000fc00000000000 */
[----:B------:R-:W-:-:S00]  /*04f0*/  NOP ;  /* 0x0000000000007918 */ /* 0x000fc00000000000 */
.L_x_10:


//--------------------- .nv.shared.reserved.0     --------------------------
	.section	.nv.shared.reserved.0,"aw",@nobits
	.weak		__nv_reservedSMEM_offset_0_alias
	.size		__nv_reservedSMEM_offset_0_alias, 0, 64
	.other		__nv_reservedSMEM_offset_0_alias,@"STO_CUDA_RESERVED_SHARED STV_DEFAULT"
__nv_reservedSMEM_offset_0_alias:
	.zero		0
	.zero		64


//--------------------- .nv.constant0._Z13processMatrixPiii --------------------------
	.section	.nv.constant0._Z13processMatrixPiii,"a",@progbits
	.sectionflags	@""
	.align	4
.nv.constant0._Z13processMatrixPiii:
	.zero		912


//--------------------- SYMBOLS --------------------------

	.type		.nv.reservedSmem.offset0,@object
	.size		.nv.reservedSmem.offset0,0x4
